//
// Generated by NVIDIA NVVM Compiler
//
// Compiler Build ID: CL-36424714
// Cuda compilation tools, release 13.0, V13.0.88
// Based on NVVM 20.0.0
//

.version 9.0
.target sm_100
.address_size 64

	// .globl	_Z24CalculateHadamardProductPlS_i

.visible .entry _Z24CalculateHadamardProductPlS_i(
	.param .u64 .ptr .align 1 _Z24CalculateHadamardProductPlS_i_param_0,
	.param .u64 .ptr .align 1 _Z24CalculateHadamardProductPlS_i_param_1,
	.param .u32 _Z24CalculateHadamardProductPlS_i_param_2
)
{
	.reg .pred 	%p<2>;
	.reg .b32 	%r<11>;
	.reg .b64 	%rd<12>;

	ld.param.u64 	%rd1, [_Z24CalculateHadamardProductPlS_i_param_0];
	ld.param.u64 	%rd2, [_Z24CalculateHadamardProductPlS_i_param_1];
	ld.param.u32 	%r2, [_Z24CalculateHadamardProductPlS_i_param_2];
	mov.u32 	%r3, %ntid.x;
	mov.u32 	%r4, %ctaid.x;
	mov.u32 	%r5, %tid.x;
	mad.lo.s32 	%r1, %r3, %r4, %r5;
	mul.lo.s32 	%r6, %r2, %r2;
	setp.ge.u32 	%p1, %r1, %r6;
	@%p1 bra 	$L__BB0_2;
	div.u32 	%r7, %r1, %r2;
	mul.lo.s32 	%r8, %r7, %r2;
	sub.s32 	%r9, %r1, %r8;
	cvta.to.global.u64 	%rd3, %rd1;
	cvta.to.global.u64 	%rd4, %rd2;
	mul.wide.u32 	%rd5, %r1, 8;
	add.s64 	%rd6, %rd3, %rd5;
	ld.global.u64 	%rd7, [%rd6];
	mad.lo.s32 	%r10, %r9, %r2, %r7;
	mul.wide.u32 	%rd8, %r10, 8;
	add.s64 	%rd9, %rd4, %rd8;
	ld.global.u64 	%rd10, [%rd9];
	mul.lo.s64 	%rd11, %rd10, %rd7;
	st.global.u64 	[%rd6], %rd11;
$L__BB0_2:
	ret;

}
	// .globl	_Z16FindWeightMatrixPlS_i
.visible .entry _Z16FindWeightMatrixPlS_i(
	.param .u64 .ptr .align 1 _Z16FindWeightMatrixPlS_i_param_0,
	.param .u64 .ptr .align 1 _Z16FindWeightMatrixPlS_i_param_1,
	.param .u32 _Z16FindWeightMatrixPlS_i_param_2
)
{
	.reg .pred 	%p<2>;
	.reg .b32 	%r<10>;
	.reg .b64 	%rd<11>;

	ld.param.u64 	%rd1, [_Z16FindWeightMatrixPlS_i_param_0];
	ld.param.u64 	%rd2, [_Z16FindWeightMatrixPlS_i_param_1];
	ld.param.u32 	%r2, [_Z16FindWeightMatrixPlS_i_param_2];
	mov.u32 	%r3, %ntid.x;
	mov.u32 	%r4, %ntid.y;
	mov.u32 	%r5, %ctaid.x;
	mov.u32 	%r6, %tid.x;
	mov.u32 	%r7, %tid.y;
	mad.lo.s32 	%r8, %r5, %r3, %r6;
	mad.lo.s32 	%r1, %r8, %r4, %r7;
	mul.lo.s32 	%r9, %r2, %r2;
	setp.ge.u32 	%p1, %r1, %r9;
	@%p1 bra 	$L__BB1_2;
	cvta.to.global.u64 	%rd3, %rd1;
	cvta.to.global.u64 	%rd4, %rd2;
	mul.wide.u32 	%rd5, %r1, 8;
	add.s64 	%rd6, %rd3, %rd5;
	ld.global.u64 	%rd7, [%rd6];
	add.s64 	%rd8, %rd4, %rd5;
	ld.global.u64 	%rd9, [%rd8];
	max.s64 	%rd10, %rd9, %rd7;
	st.global.u64 	[%rd6], %rd10;
$L__BB1_2:
	ret;

}
	// .globl	_Z20CalculateFinalMatrixPlS_i
.visible .entry _Z20CalculateFinalMatrixPlS_i(
	.param .u64 .ptr .align 1 _Z20CalculateFinalMatrixPlS_i_param_0,
	.param .u64 .ptr .align 1 _Z20CalculateFinalMatrixPlS_i_param_1,
	.param .u32 _Z20CalculateFinalMatrixPlS_i_param_2
)
{
	.reg .pred 	%p<4>;
	.reg .b32 	%r<23>;
	.reg .b64 	%rd<12>;

	ld.param.u64 	%rd1, [_Z20CalculateFinalMatrixPlS_i_param_0];
	ld.param.u64 	%rd2, [_Z20CalculateFinalMatrixPlS_i_param_1];
	ld.param.u32 	%r3, [_Z20CalculateFinalMatrixPlS_i_param_2];
	mov.u32 	%r5, %ctaid.x;
	mov.u32 	%r6, %nctaid.y;
	mov.u32 	%r7, %ctaid.y;
	mad.lo.s32 	%r8, %r5, %r6, %r7;
	mov.u32 	%r9, %ntid.x;
	mov.u32 	%r10, %ntid.y;
	mov.u32 	%r11, %tid.x;
	mov.u32 	%r12, %tid.y;
	mad.lo.s32 	%r13, %r8, %r9, %r11;
	mad.lo.s32 	%r14, %r13, %r10, %r12;
	shl.b32 	%r15, %r3, 1;
	div.u32 	%r16, %r14, %r15;
	mul.lo.s32 	%r17, %r16, %r15;
	sub.s32 	%r18, %r14, %r17;
	rem.u32 	%r19, %r16, %r3;
	rem.u32 	%r20, %r18, %r3;
	mad.lo.s32 	%r2, %r19, %r3, %r20;
	mul.lo.s32 	%r21, %r3, %r3;
	mul.lo.s32 	%r22, %r15, %r15;
	setp.ge.u32 	%p1, %r2, %r21;
	setp.ge.u32 	%p2, %r14, %r22;
	or.pred  	%p3, %p1, %p2;
	@%p3 bra 	$L__BB2_2;
	cvta.to.global.u64 	%rd3, %rd1;
	cvta.to.global.u64 	%rd4, %rd2;
	mul.wide.u32 	%rd5, %r2, 8;
	add.s64 	%rd6, %rd3, %rd5;
	ld.global.u64 	%rd7, [%rd6];
	mul.wide.u32 	%rd8, %r14, 8;
	add.s64 	%rd9, %rd4, %rd8;
	ld.global.u64 	%rd10, [%rd9];
	mul.lo.s64 	%rd11, %rd10, %rd7;
	st.global.u64 	[%rd9], %rd11;
$L__BB2_2:
	ret;

}


// ===== COMPILED SASS (sm_100) =====

	.target	sm_100

	.elftype	@"ET_EXEC"


//--------------------- .note.nv.tkinfo           --------------------------
	.section	.note.nv.tkinfo,"",@"SHT_NOTE"
	.sectionflags	@"SHF_NOTE_NV_TKINFO"
	.tkinfo
        /*0018*/ 	.word	0x00000002
        /*0030*/ 	.string	""
        /*0030*/ 	.string	"ptxas"
        /*0030*/ 	.string	"Cuda compilation tools, release 13.0, V13.0.88"
        /*0030*/ 	.string	"Build cuda_13.0.r13.0/compiler.36424714_0"
        /*0030*/ 	.string	"-arch sm_100 -m 64 "



//--------------------- .note.nv.cuinfo           --------------------------
	.section	.note.nv.cuinfo,"",@"SHT_NOTE"
	.sectionflags	@"SHF_NOTE_NV_CUINFO"
        /*0018*/ 	.short	0x0002
        /*001a*/ 	.short	0x0064
        /*001c*/ 	.short	0x0082
	.zero		2


//--------------------- .nv.info                  --------------------------
	.section	.nv.info,"",@"SHT_CUDA_INFO"
	.align	4


	//----- nvinfo : EIATTR_REGCOUNT
	.align		4
        /*0000*/ 	.byte	0x04, 0x2f
        /*0002*/ 	.short	(.L_1 - .L_0)
	.align		4
.L_0:
        /*0004*/ 	.word	index@(_Z24CalculateHadamardProductPlS_i)
        /*0008*/ 	.word	0x0000000e


	//----- nvinfo : EIATTR_FRAME_SIZE
	.align		4
.L_1:
        /*000c*/ 	.byte	0x04, 0x11
        /*000e*/ 	.short	(.L_3 - .L_2)
	.align		4
.L_2:
        /*0010*/ 	.word	index@(_Z24CalculateHadamardProductPlS_i)
        /*0014*/ 	.word	0x00000000


	//----- nvinfo : EIATTR_REGCOUNT
	.align		4
.L_3:
        /*0018*/ 	.byte	0x04, 0x2f
        /*001a*/ 	.short	(.L_5 - .L_4)
	.align		4
.L_4:
        /*001c*/ 	.word	index@(_Z16FindWeightMatrixPlS_i)
        /*0020*/ 	.word	0x0000000a


	//----- nvinfo : EIATTR_FRAME_SIZE
	.align		4
.L_5:
        /*0024*/ 	.byte	0x04, 0x11
        /*0026*/ 	.short	(.L_7 - .L_6)
	.align		4
.L_6:
        /*0028*/ 	.word	index@(_Z16FindWeightMatrixPlS_i)
        /*002c*/ 	.word	0x00000000


	//----- nvinfo : EIATTR_REGCOUNT
	.align		4
.L_7:
        /*0030*/ 	.byte	0x04, 0x2f
        /*0032*/ 	.short	(.L_9 - .L_8)
	.align		4
.L_8:
        /*0034*/ 	.word	index@(_Z20CalculateFinalMatrixPlS_i)
        /*0038*/ 	.word	0x0000000e


	//----- nvinfo : EIATTR_FRAME_SIZE
	.align		4
.L_9:
        /*003c*/ 	.byte	0x04, 0x11
        /*003e*/ 	.short	(.L_11 - .L_10)
	.align		4
.L_10:
        /*0040*/ 	.word	index@(_Z20CalculateFinalMatrixPlS_i)
        /*0044*/ 	.word	0x00000000


	//----- nvinfo : EIATTR_MIN_STACK_SIZE
	.align		4
.L_11:
        /*0048*/ 	.byte	0x04, 0x12
        /*004a*/ 	.short	(.L_13 - .L_12)
	.align		4
.L_12:
        /*004c*/ 	.word	index@(_Z20CalculateFinalMatrixPlS_i)
        /*0050*/ 	.word	0x00000000


	//----- nvinfo : EIATTR_MIN_STACK_SIZE
	.align		4
.L_13:
        /*0054*/ 	.byte	0x04, 0x12
        /*0056*/ 	.short	(.L_15 - .L_14)
	.align		4
.L_14:
        /*0058*/ 	.word	index@(_Z16FindWeightMatrixPlS_i)
        /*005c*/ 	.word	0x00000000


	//----- nvinfo : EIATTR_MIN_STACK_SIZE
	.align		4
.L_15:
        /*0060*/ 	.byte	0x04, 0x12
        /*0062*/ 	.short	(.L_17 - .L_16)
	.align		4
.L_16:
        /*0064*/ 	.word	index@(_Z24CalculateHadamardProductPlS_i)
        /*0068*/ 	.word	0x00000000
.L_17:


//--------------------- .nv.compat                --------------------------
	.section	.nv.compat,"",@"SHT_CUDA_COMPAT_INFO"
	.align	4
        /*0000*/ 	.byte	0x02, 0x09, 0x00, 0x00, 0x02, 0x02, 0x01, 0x00, 0x02, 0x05, 0x05, 0x00, 0x03, 0x07, 0x01, 0x01
        /*0010*/ 	.byte	0x02, 0x03, 0x00, 0x00, 0x02, 0x06, 0x01, 0x00, 0x04, 0x0b, 0x08, 0x00, 0x09, 0x00, 0x00, 0x00
        /*0020*/ 	.byte	0x00, 0x00, 0x00, 0x00


//--------------------- .nv.info._Z20CalculateFinalMatrixPlS_i --------------------------
	.section	.nv.info._Z20CalculateFinalMatrixPlS_i,"",@"SHT_CUDA_INFO"
	.sectionflags	@""
	.align	4


	//----- nvinfo : EIATTR_CUDA_API_VERSION
	.align		4
        /*0000*/ 	.byte	0x04, 0x37
        /*0002*/ 	.short	(.L_19 - .L_18)
.L_18:
        /*0004*/ 	.word	0x00000082


	//----- nvinfo : EIATTR_KPARAM_INFO
	.align		4
.L_19:
        /*0008*/ 	.byte	0x04, 0x17
        /*000a*/ 	.short	(.L_21 - .L_20)
.L_20:
        /*000c*/ 	.word	0x00000000
        /*0010*/ 	.short	0x0002
        /*0012*/ 	.short	0x0010
        /*0014*/ 	.byte	0x00, 0xf0, 0x11, 0x00


	//----- nvinfo : EIATTR_KPARAM_INFO
	.align		4
.L_21:
        /*0018*/ 	.byte	0x04, 0x17
        /*001a*/ 	.short	(.L_23 - .L_22)
.L_22:
        /*001c*/ 	.word	0x00000000
        /*0020*/ 	.short	0x0001
        /*0022*/ 	.short	0x0008
        /*0024*/ 	.byte	0x00, 0xf5, 0x21, 0x00


	//----- nvinfo : EIATTR_KPARAM_INFO
	.align		4
.L_23:
        /*0028*/ 	.byte	0x04, 0x17
        /*002a*/ 	.short	(.L_25 - .L_24)
.L_24:
        /*002c*/ 	.word	0x00000000
        /*0030*/ 	.short	0x0000
        /*0032*/ 	.short	0x0000
        /*0034*/ 	.byte	0x00, 0xf5, 0x21, 0x00


	//----- nvinfo : EIATTR_SPARSE_MMA_MASK
	.align		4
.L_25:
        /*0038*/ 	.byte	0x03, 0x50
        /*003a*/ 	.short	0x0000


	//----- nvinfo : EIATTR_MAXREG_COUNT
	.align		4
        /*003c*/ 	.byte	0x03, 0x1b
        /*003e*/ 	.short	0x00ff


	//----- nvinfo : EIATTR_MERCURY_ISA_VERSION
	.align		4
        /*0040*/ 	.byte	0x03, 0x5f
        /*0042*/ 	.short	0x0101


	//----- nvinfo : EIATTR_VRC_CTA_INIT_COUNT
	.align		4
        /*0044*/ 	.byte	0x02, 0x4a
	.zero		1
	.zero		1


	//----- nvinfo : EIATTR_EXIT_INSTR_OFFSETS
	.align		4
        /*0048*/ 	.byte	0x04, 0x1c
        /*004a*/ 	.short	(.L_27 - .L_26)


	//   ....[0]....
.L_26:
        /*004c*/ 	.word	0x00000400


	//   ....[1]....
        /*0050*/ 	.word	0x000004d0


	//----- nvinfo : EIATTR_CBANK_PARAM_SIZE
	.align		4
.L_27:
        /*0054*/ 	.byte	0x03, 0x19
        /*0056*/ 	.short	0x0014


	//----- nvinfo : EIATTR_PARAM_CBANK
	.align		4
        /*0058*/ 	.byte	0x04, 0x0a
        /*005a*/ 	.short	(.L_29 - .L_28)
	.align		4
.L_28:
        /*005c*/ 	.word	index@(.nv.constant0._Z20CalculateFinalMatrixPlS_i)
        /*0060*/ 	.short	0x0380
        /*0062*/ 	.short	0x0014


	//----- nvinfo : EIATTR_SW_WAR
	.align		4
.L_29:
        /*0064*/ 	.byte	0x04, 0x36
        /*0066*/ 	.short	(.L_31 - .L_30)
.L_30:
        /*0068*/ 	.word	0x00000008
.L_31:


//--------------------- .nv.info._Z16FindWeightMatrixPlS_i --------------------------
	.section	.nv.info._Z16FindWeightMatrixPlS_i,"",@"SHT_CUDA_INFO"
	.sectionflags	@""
	.align	4


	//----- nvinfo : EIATTR_CUDA_API_VERSION
	.align		4
        /*0000*/ 	.byte	0x04, 0x37
        /*0002*/ 	.short	(.L_33 - .L_32)
.L_32:
        /*0004*/ 	.word	0x00000082


	//----- nvinfo : EIATTR_KPARAM_INFO
	.align		4
.L_33:
        /*0008*/ 	.byte	0x04, 0x17
        /*000a*/ 	.short	(.L_35 - .L_34)
.L_34:
        /*000c*/ 	.word	0x00000000
        /*0010*/ 	.short	0x0002
        /*0012*/ 	.short	0x0010
        /*0014*/ 	.byte	0x00, 0xf0, 0x11, 0x00


	//----- nvinfo : EIATTR_KPARAM_INFO
	.align		4
.L_35:
        /*0018*/ 	.byte	0x04, 0x17
        /*001a*/ 	.short	(.L_37 - .L_36)
.L_36:
        /*001c*/ 	.word	0x00000000
        /*0020*/ 	.short	0x0001
        /*0022*/ 	.short	0x0008
        /*0024*/ 	.byte	0x00, 0xf5, 0x21, 0x00


	//----- nvinfo : EIATTR_KPARAM_INFO
	.align		4
.L_37:
        /*0028*/ 	.byte	0x04, 0x17
        /*002a*/ 	.short	(.L_39 - .L_38)
.L_38:
        /*002c*/ 	.word	0x00000000
        /*0030*/ 	.short	0x0000
        /*0032*/ 	.short	0x0000
        /*0034*/ 	.byte	0x00, 0xf5, 0x21, 0x00


	//----- nvinfo : EIATTR_SPARSE_MMA_MASK
	.align		4
.L_39:
        /*0038*/ 	.byte	0x03, 0x50
        /*003a*/ 	.short	0x0000


	//----- nvinfo : EIATTR_MAXREG_COUNT
	.align		4
        /*003c*/ 	.byte	0x03, 0x1b
        /*003e*/ 	.short	0x00ff


	//----- nvinfo : EIATTR_MERCURY_ISA_VERSION
	.align		4
        /*0040*/ 	.byte	0x03, 0x5f
        /*0042*/ 	.short	0x0101


	//----- nvinfo : EIATTR_VRC_CTA_INIT_COUNT
	.align		4
        /*0044*/ 	.byte	0x02, 0x4a
	.zero		1
	.zero		1


	//----- nvinfo : EIATTR_EXIT_INSTR_OFFSETS
	.align		4
        /*0048*/ 	.byte	0x04, 0x1c
        /*004a*/ 	.short	(.L_41 - .L_40)


	//   ....[0]....
.L_40:
        /*004c*/ 	.word	0x000000b0


	//   ....[1]....
        /*0050*/ 	.word	0x00000180


	//----- nvinfo : EIATTR_CBANK_PARAM_SIZE
	.align		4
.L_41:
        /*0054*/ 	.byte	0x03, 0x19
        /*0056*/ 	.short	0x0014


	//----- nvinfo : EIATTR_PARAM_CBANK
	.align		4
        /*0058*/ 	.byte	0x04, 0x0a
        /*005a*/ 	.short	(.L_43 - .L_42)
	.align		4
.L_42:
        /*005c*/ 	.word	index@(.nv.constant0._Z16FindWeightMatrixPlS_i)
        /*0060*/ 	.short	0x0380
        /*0062*/ 	.short	0x0014


	//----- nvinfo : EIATTR_SW_WAR
	.align		4
.L_43:
        /*0064*/ 	.byte	0x04, 0x36
        /*0066*/ 	.short	(.L_45 - .L_44)
.L_44:
        /*0068*/ 	.word	0x00000008
.L_45:


//--------------------- .nv.info._Z24CalculateHadamardProductPlS_i --------------------------
	.section	.nv.info._Z24CalculateHadamardProductPlS_i,"",@"SHT_CUDA_INFO"
	.sectionflags	@""
	.align	4


	//----- nvinfo : EIATTR_CUDA_API_VERSION
	.align		4
        /*0000*/ 	.byte	0x04, 0x37
        /*0002*/ 	.short	(.L_47 - .L_46)
.L_46:
        /*0004*/ 	.word	0x00000082


	//----- nvinfo : EIATTR_KPARAM_INFO
	.align		4
.L_47:
        /*0008*/ 	.byte	0x04, 0x17
        /*000a*/ 	.short	(.L_49 - .L_48)
.L_48:
        /*000c*/ 	.word	0x00000000
        /*0010*/ 	.short	0x0002
        /*0012*/ 	.short	0x0010
        /*0014*/ 	.byte	0x00, 0xf0, 0x11, 0x00


	//----- nvinfo : EIATTR_KPARAM_INFO
	.align		4
.L_49:
        /*0018*/ 	.byte	0x04, 0x17
        /*001a*/ 	.short	(.L_51 - .L_50)
.L_50:
        /*001c*/ 	.word	0x00000000
        /*0020*/ 	.short	0x0001
        /*0022*/ 	.short	0x0008
        /*0024*/ 	.byte	0x00, 0xf5, 0x21, 0x00


	//----- nvinfo : EIATTR_KPARAM_INFO
	.align		4
.L_51:
        /*0028*/ 	.byte	0x04, 0x17
        /*002a*/ 	.short	(.L_53 - .L_52)
.L_52:
        /*002c*/ 	.word	0x00000000
        /*0030*/ 	.short	0x0000
        /*0032*/ 	.short	0x0000
        /*0034*/ 	.byte	0x00, 0xf5, 0x21, 0x00


	//----- nvinfo : EIATTR_SPARSE_MMA_MASK
	.align		4
.L_53:
        /*0038*/ 	.byte	0x03, 0x50
        /*003a*/ 	.short	0x0000


	//----- nvinfo : EIATTR_MAXREG_COUNT
	.align		4
        /*003c*/ 	.byte	0x03, 0x1b
        /*003e*/ 	.short	0x00ff


	//----- nvinfo : EIATTR_MERCURY_ISA_VERSION
	.align		4
        /*0040*/ 	.byte	0x03, 0x5f
        /*0042*/ 	.short	0x0101


	//----- nvinfo : EIATTR_VRC_CTA_INIT_COUNT
	.align		4
        /*0044*/ 	.byte	0x02, 0x4a
	.zero		1
	.zero		1


	//----- nvinfo : EIATTR_EXIT_INSTR_OFFSETS
	.align		4
        /*0048*/ 	.byte	0x04, 0x1c
        /*004a*/ 	.short	(.L_55 - .L_54)


	//   ....[0]....
.L_54:
        /*004c*/ 	.word	0x00000080


	//   ....[1]....
        /*0050*/ 	.word	0x000002a0


	//----- nvinfo : EIATTR_CBANK_PARAM_SIZE
	.align		4
.L_55:
        /*0054*/ 	.byte	0x03, 0x19
        /*0056*/ 	.short	0x0014


	//----- nvinfo : EIATTR_PARAM_CBANK
	.align		4
        /*0058*/ 	.byte	0x04, 0x0a
        /*005a*/ 	.short	(.L_57 - .L_56)
	.align		4
.L_56:
        /*005c*/ 	.word	index@(.nv.constant0._Z24CalculateHadamardProductPlS_i)
        /*0060*/ 	.short	0x0380
        /*0062*/ 	.short	0x0014


	//----- nvinfo : EIATTR_SW_WAR
	.align		4
.L_57:
        /*0064*/ 	.byte	0x04, 0x36
        /*0066*/ 	.short	(.L_59 - .L_58)
.L_58:
        /*0068*/ 	.word	0x00000008
.L_59:


//--------------------- .nv.callgraph             --------------------------
	.section	.nv.callgraph,"",@"SHT_CUDA_CALLGRAPH"
	.align	4
	.sectionentsize	8
	.align		4
        /*0000*/ 	.word	0x00000000
	.align		4
        /*0004*/ 	.word	0xffffffff
	.align		4
        /*0008*/ 	.word	0x00000000
	.align		4
        /*000c*/ 	.word	0xfffffffe
	.align		4
        /*0010*/ 	.word	0x00000000
	.align		4
        /*0014*/ 	.word	0xfffffffd
	.align		4
        /*0018*/ 	.word	0x00000000
	.align		4
        /*001c*/ 	.word	0xfffffffc


//--------------------- .text._Z20CalculateFinalMatrixPlS_i --------------------------
	.section	.text._Z20CalculateFinalMatrixPlS_i,"ax",@progbits
	.align	128
        .global         _Z20CalculateFinalMatrixPlS_i
        .type           _Z20CalculateFinalMatrixPlS_i,@function
        .size           _Z20CalculateFinalMatrixPlS_i,(.L_x_3 - _Z20CalculateFinalMatrixPlS_i)
        .other          _Z20CalculateFinalMatrixPlS_i,@"STO_CUDA_ENTRY STV_DEFAULT"
_Z20CalculateFinalMatrixPlS_i:
.text._Z20CalculateFinalMatrixPlS_i:
[----:B------:R-:W-:Y:S01]  /*0000*/  LDC R1, c[0x0][0x37c] ;  /* 0x0000df00ff017b82 */ /* 0x000fe20000000800 */
[----:B------:R-:W0:Y:S01]  /*0010*/  LDCU UR9, c[0x0][0x390] ;  /* 0x00007200ff0977ac */ /* 0x000e220008000800 */
[----:B------:R-:W1:Y:S06]  /*0020*/  S2R R7, SR_TID.X ;  /* 0x0000000000077919 */ /* 0x000e6c0000002100 */
[----:B------:R-:W-:Y:S01]  /*0030*/  S2UR UR4, SR_CTAID.X ;  /* 0x00000000000479c3 */ /* 0x000fe20000002500 */
[----:B------:R-:W2:Y:S01]  /*0040*/  LDCU UR6, c[0x0][0x374] ;  /* 0x00006e80ff0677ac */ /* 0x000ea20008000800 */
[----:B------:R-:W3:Y:S06]  /*0050*/  S2R R9, SR_TID.Y ;  /* 0x0000000000097919 */ /* 0x000eec0000002200 */
[----:B------:R-:W2:Y:S01]  /*0060*/  S2UR UR7, SR_CTAID.Y ;  /* 0x00000000000779c3 */ /* 0x000ea20000002600 */
[----:B0-----:R-:W-:-:S07]  /*0070*/  USHF.L.U32 UR5, UR9, 0x1, URZ ;  /* 0x0000000109057899 */ /* 0x001fce00080006ff */
[----:B------:R-:W1:Y:S01]  /*0080*/  LDC R4, c[0x0][0x360] ;  /* 0x0000d800ff047b82 */ /* 0x000e620000000800 */
[----:B------:R-:W3:Y:S01]  /*0090*/  LDCU UR8, c[0x0][0x364] ;  /* 0x00006c80ff0877ac */ /* 0x000ee20008000800 */
[----:B------:R-:W0:Y:S01]  /*00a0*/  I2F.U32.RP R5, UR9 ;  /* 0x0000000900057d06 */ /* 0x000e220008209000 */
[----:B------:R-:W-:Y:S02]  /*00b0*/  IADD3 R11, PT, PT, RZ, -UR5, RZ ;  /* 0x80000005ff0b7c10 */ /* 0x000fe4000fffe0ff */
[----:B------:R-:W-:-:S05]  /*00c0*/  ISETP.NE.U32.AND P2, PT, RZ, UR5, PT ;  /* 0x00000005ff007c0c */ /* 0x000fca000bf45070 */
[----:B------:R-:W4:Y:S01]  /*00d0*/  I2F.U32.RP R0, UR5 ;  /* 0x0000000500007d06 */ /* 0x000f220008209000 */
[----:B--2---:R-:W-:-:S07]  /*00e0*/  UIMAD UR4, UR4, UR6, UR7 ;  /* 0x00000006040472a4 */ /* 0x004fce000f8e0207 */
[----:B0-----:R-:W-:Y:S08]  /*00f0*/  MUFU.RCP R5, R5 ;  /* 0x0000000500057308 */ /* 0x001ff00000001000 */
[----:B----4-:R-:W0:Y:S02]  /*0100*/  MUFU.RCP R0, R0 ;  /* 0x0000000000007308 */ /* 0x010e240000001000 */
[----:B0-----:R-:W-:Y:S01]  /*0110*/  IADD3 R2, PT, PT, R0, 0xffffffe, RZ ;  /* 0x0ffffffe00027810 */ /* 0x001fe20007ffe0ff */
[----:B-1----:R-:W-:Y:S01]  /*0120*/  IMAD R0, R4, UR4, R7 ;  /* 0x0000000404007c24 */ /* 0x002fe2000f8e0207 */
[----:B------:R-:W-:-:S04]  /*0130*/  UIMAD UR4, UR9, UR9, URZ ;  /* 0x00000009090472a4 */ /* 0x000fc8000f8e02ff */
[----:B------:R0:W1:Y:S01]  /*0140*/  F2I.FTZ.U32.TRUNC.NTZ R3, R2 ;  /* 0x0000000200037305 */ /* 0x000062000021f000 */
[----:B---3--:R-:W-:Y:S02]  /*0150*/  IMAD R0, R0, UR8, R9 ;  /* 0x0000000800007c24 */ /* 0x008fe4000f8e0209 */
[----:B0-----:R-:W-:Y:S02]  /*0160*/  IMAD.MOV.U32 R2, RZ, RZ, RZ ;  /* 0x000000ffff027224 */ /* 0x001fe400078e00ff */
[----:B-1----:R-:W-:-:S04]  /*0170*/  IMAD R11, R11, R3, RZ ;  /* 0x000000030b0b7224 */ /* 0x002fc800078e02ff */
[----:B------:R-:W-:-:S06]  /*0180*/  IMAD.HI.U32 R3, R3, R11, R2 ;  /* 0x0000000b03037227 */ /* 0x000fcc00078e0002 */
[----:B------:R-:W-:-:S05]  /*0190*/  IMAD.HI.U32 R4, R3, R0, RZ ;  /* 0x0000000003047227 */ /* 0x000fca00078e00ff */
[----:B------:R-:W-:-:S05]  /*01a0*/  IADD3 R3, PT, PT, -R4, RZ, RZ ;  /* 0x000000ff04037210 */ /* 0x000fca0007ffe1ff */
[----:B------:R-:W-:Y:S02]  /*01b0*/  IMAD R2, R3, UR5, R0 ;  /* 0x0000000503027c24 */ /* 0x000fe4000f8e0200 */
[----:B------:R-:W-:-:S03]  /*01c0*/  VIADD R3, R5, 0xffffffe ;  /* 0x0ffffffe05037836 */ /* 0x000fc60000000000 */
[----:B------:R-:W-:-:S03]  /*01d0*/  ISETP.GE.U32.AND P0, PT, R2, UR5, PT ;  /* 0x0000000502007c0c */ /* 0x000fc6000bf06070 */
[----:B------:R-:W0:Y:S10]  /*01e0*/  F2I.FTZ.U32.TRUNC.NTZ R3, R3 ;  /* 0x0000000300037305 */ /* 0x000e34000021f000 */
[----:B------:R-:W-:Y:S01]  /*01f0*/  @P0 IADD3 R2, PT, PT, R2, -UR5, RZ ;  /* 0x8000000502020c10 */ /* 0x000fe2000fffe0ff */
[----:B------:R-:W-:-:S03]  /*0200*/  @P0 VIADD R4, R4, 0x1 ;  /* 0x0000000104040836 */ /* 0x000fc60000000000 */
[----:B------:R-:W-:Y:S01]  /*0210*/  ISETP.GE.U32.AND P1, PT, R2, UR5, PT ;  /* 0x0000000502007c0c */ /* 0x000fe2000bf26070 */
[----:B------:R-:W-:Y:S01]  /*0220*/  HFMA2 R2, -RZ, RZ, 0, 0 ;  /* 0x00000000ff027431 */ /* 0x000fe200000001ff */
[----:B0-----:R-:W-:-:S05]  /*0230*/  IADD3 R7, PT, PT, RZ, -R3, RZ ;  /* 0x80000003ff077210 */ /* 0x001fca0007ffe0ff */
[----:B------:R-:W-:-:S04]  /*0240*/  IMAD R7, R7, UR9, RZ ;  /* 0x0000000907077c24 */ /* 0x000fc8000f8e02ff */
[----:B------:R-:W-:Y:S02]  /*0250*/  IMAD.HI.U32 R3, R3, R7, R2 ;  /* 0x0000000703037227 */ /* 0x000fe400078e0002 */
[----:B------:R-:W-:Y:S02]  /*0260*/  @P1 IADD3 R4, PT, PT, R4, 0x1, RZ ;  /* 0x0000000104041810 */ /* 0x000fe40007ffe0ff */
[----:B------:R-:W-:-:S05]  /*0270*/  @!P2 LOP3.LUT R4, RZ, UR5, RZ, 0x33, !PT ;  /* 0x00000005ff04ac12 */ /* 0x000fca000f8e33ff */
[----:B------:R-:W-:-:S04]  /*0280*/  IMAD.MOV R5, RZ, RZ, -R4 ;  /* 0x000000ffff057224 */ /* 0x000fc800078e0a04 */
[----:B------:R-:W-:Y:S01]  /*0290*/  IMAD R2, R5, UR5, R0 ;  /* 0x0000000505027c24 */ /* 0x000fe2000f8e0200 */
[----:B------:R-:W-:Y:S01]  /*02a0*/  UIMAD UR5, UR5, UR5, URZ ;  /* 0x00000005050572a4 */ /* 0x000fe2000f8e02ff */
[----:B------:R-:W-:-:S04]  /*02b0*/  IMAD.HI.U32 R5, R3, R4, RZ ;  /* 0x0000000403057227 */ /* 0x000fc800078e00ff */
[----:B------:R-:W-:Y:S01]  /*02c0*/  IMAD.HI.U32 R3, R3, R2, RZ ;  /* 0x0000000203037227 */ /* 0x000fe200078e00ff */
[----:B------:R-:W-:-:S03]  /*02d0*/  IADD3 R5, PT, PT, -R5, RZ, RZ ;  /* 0x000000ff05057210 */ /* 0x000fc60007ffe1ff */
[----:B------:R-:W-:Y:S02]  /*02e0*/  IMAD.MOV R3, RZ, RZ, -R3 ;  /* 0x000000ffff037224 */ /* 0x000fe400078e0a03 */
[----:B------:R-:W-:Y:S02]  /*02f0*/  IMAD R4, R5, UR9, R4 ;  /* 0x0000000905047c24 */ /* 0x000fe4000f8e0204 */
[----:B------:R-:W-:Y:S01]  /*0300*/  IMAD R2, R3, UR9, R2 ;  /* 0x0000000903027c24 */ /* 0x000fe2000f8e0202 */
[----:B------:R-:W-:Y:S02]  /*0310*/  LOP3.LUT R3, RZ, UR9, RZ, 0x33, !PT ;  /* 0x00000009ff037c12 */ /* 0x000fe4000f8e33ff */
[----:B------:R-:W-:Y:S02]  /*0320*/  ISETP.GE.U32.AND P0, PT, R4, UR9, PT ;  /* 0x0000000904007c0c */ /* 0x000fe4000bf06070 */
[----:B------:R-:W-:-:S11]  /*0330*/  ISETP.GE.U32.AND P1, PT, R2, UR9, PT ;  /* 0x0000000902007c0c */ /* 0x000fd6000bf26070 */
[----:B------:R-:W-:Y:S02]  /*0340*/  @P0 IADD3 R4, PT, PT, R4, -UR9, RZ ;  /* 0x8000000904040c10 */ /* 0x000fe4000fffe0ff */
[----:B------:R-:W-:Y:S02]  /*0350*/  @P1 IADD3 R2, PT, PT, R2, -UR9, RZ ;  /* 0x8000000902021c10 */ /* 0x000fe4000fffe0ff */
[----:B------:R-:W-:Y:S02]  /*0360*/  ISETP.GE.U32.AND P0, PT, R4, UR9, PT ;  /* 0x0000000904007c0c */ /* 0x000fe4000bf06070 */
[----:B------:R-:W-:Y:S02]  /*0370*/  ISETP.GE.U32.AND P2, PT, R2, UR9, PT ;  /* 0x0000000902007c0c */ /* 0x000fe4000bf46070 */
[----:B------:R-:W-:-:S09]  /*0380*/  ISETP.NE.U32.AND P1, PT, RZ, UR9, PT ;  /* 0x00000009ff007c0c */ /* 0x000fd2000bf25070 */
[----:B------:R-:W-:Y:S01]  /*0390*/  @P0 VIADD R4, R4, -UR9 ;  /* 0x8000000904040c36 */ /* 0x000fe20008000000 */
[----:B------:R-:W-:Y:S02]  /*03a0*/  ISETP.GE.U32.AND P0, PT, R0, UR5, PT ;  /* 0x0000000500007c0c */ /* 0x000fe4000bf06070 */
[----:B------:R-:W-:Y:S02]  /*03b0*/  @P2 IADD3 R2, PT, PT, R2, -UR9, RZ ;  /* 0x8000000902022c10 */ /* 0x000fe4000fffe0ff */
[C---:B------:R-:W-:Y:S02]  /*03c0*/  SEL R4, R3.reuse, R4, !P1 ;  /* 0x0000000403047207 */ /* 0x040fe40004800000 */
[----:B------:R-:W-:-:S05]  /*03d0*/  SEL R3, R3, R2, !P1 ;  /* 0x0000000203037207 */ /* 0x000fca0004800000 */
[----:B------:R-:W-:-:S05]  /*03e0*/  IMAD R7, R4, UR9, R3 ;  /* 0x0000000904077c24 */ /* 0x000fca000f8e0203 */
[----:B------:R-:W-:-:S13]  /*03f0*/  ISETP.GE.U32.OR P0, PT, R7, UR4, P0 ;  /* 0x0000000407007c0c */ /* 0x000fda0008706470 */
[----:B------:R-:W-:Y:S05]  /*0400*/  @P0 EXIT ;  /* 0x000000000000094d */ /* 0x000fea0003800000 */
[----:B------:R-:W0:Y:S01]  /*0410*/  LDC.64 R2, c[0x0][0x380] ;  /* 0x0000e000ff027b82 */ /* 0x000e220000000a00 */
[----:B------:R-:W1:Y:S07]  /*0420*/  LDCU.64 UR4, c[0x0][0x358] ;  /* 0x00006b00ff0477ac */ /* 0x000e6e0008000a00 */
[----:B------:R-:W2:Y:S01]  /*0430*/  LDC.64 R4, c[0x0][0x388] ;  /* 0x0000e200ff047b82 */ /* 0x000ea20000000a00 */
[----:B0-----:R-:W-:-:S06]  /*0440*/  IMAD.WIDE.U32 R2, R7, 0x8, R2 ;  /* 0x0000000807027825 */ /* 0x001fcc00078e0002 */
[----:B-1----:R-:W3:Y:S01]  /*0450*/  LDG.E.64 R2, desc[UR4][R2.64] ;  /* 0x0000000402027981 */ /* 0x002ee2000c1e1b00 */
[----:B--2---:R-:W-:-:S05]  /*0460*/  IMAD.WIDE.U32 R4, R0, 0x8, R4 ;  /* 0x0000000800047825 */ /* 0x004fca00078e0004 */
[----:B------:R-:W3:Y:S02]  /*0470*/  LDG.E.64 R6, desc[UR4][R4.64] ;  /* 0x0000000404067981 */ /* 0x000ee4000c1e1b00 */
[-C--:B---3--:R-:W-:Y:S02]  /*0480*/  IMAD R7, R7, R2.reuse, RZ ;  /* 0x0000000207077224 */ /* 0x088fe400078e02ff */
[----:B------:R-:W-:-:S04]  /*0490*/  IMAD.WIDE.U32 R8, R6, R2, RZ ;  /* 0x0000000206087225 */ /* 0x000fc800078e00ff */
[----:B------:R-:W-:-:S05]  /*04a0*/  IMAD R7, R3, R6, R7 ;  /* 0x0000000603077224 */ /* 0x000fca00078e0207 */
[----:B------:R-:W-:-:S05]  /*04b0*/  IADD3 R9, PT, PT, R9, R7, RZ ;  /* 0x0000000709097210 */ /* 0x000fca0007ffe0ff */
[----:B------:R-:W-:Y:S01]  /*04c0*/  STG.E.64 desc[UR4][R4.64], R8 ;  /* 0x0000000804007986 */ /* 0x000fe2000c101b04 */
[----:B------:R-:W-:Y:S05]  /*04d0*/  EXIT ;  /* 0x000000000000794d */ /* 0x000fea0003800000 */
.L_x_0:
[----:B------:R-:W-:-:S00]  /*04e0*/  BRA `(.L_x_0) ;  /* 0xfffffffc00fc7947 */ /* 0x000fc0000383ffff */
[----:B------:R-:W-:-:S00]  /*04f0*/  NOP ;  /* 0x0000000000007918 */ /* 0x000fc00000000000 */
        /* <DEDUP_REMOVED lines=8> */
.L_x_3:


//--------------------- .text._Z16FindWeightMatrixPlS_i --------------------------
	.section	.text._Z16FindWeightMatrixPlS_i,"ax",@progbits
	.align	128
        .global         _Z16FindWeightMatrixPlS_i
        .type           _Z16FindWeightMatrixPlS_i,@function
        .size           _Z16FindWeightMatrixPlS_i,(.L_x_4 - _Z16FindWeightMatrixPlS_i)
        .other          _Z16FindWeightMatrixPlS_i,@"STO_CUDA_ENTRY STV_DEFAULT"
_Z16FindWeightMatrixPlS_i:
.text._Z16FindWeightMatrixPlS_i:
[----:B------:R-:W-:Y:S01]  /*0000*/  LDC R1, c[0x0][0x37c] ;  /* 0x0000df00ff017b82 */ /* 0x000fe20000000800 */
[----:B------:R-:W0:Y:S01]  /*0010*/  S2R R0, SR_CTAID.X ;  /* 0x0000000000007919 */ /* 0x000e220000002500 */
[----:B------:R-:W0:Y:S01]  /*0020*/  LDCU UR5, c[0x0][0x360] ;  /* 0x00006c00ff0577ac */ /* 0x000e220008000800 */
[----:B------:R-:W0:Y:S01]  /*0030*/  S2R R3, SR_TID.X ;  /* 0x0000000000037919 */ /* 0x000e220000002100 */
[----:B------:R-:W1:Y:S01]  /*0040*/  LDCU UR4, c[0x0][0x390] ;  /* 0x00007200ff0477ac */ /* 0x000e620008000800 */
[----:B------:R-:W2:Y:S01]  /*0050*/  S2R R5, SR_TID.Y ;  /* 0x0000000000057919 */ /* 0x000ea20000002200 */
[----:B------:R-:W2:Y:S01]  /*0060*/  LDCU UR6, c[0x0][0x364] ;  /* 0x00006c80ff0677ac */ /* 0x000ea20008000800 */
[----:B-1----:R-:W-:Y:S01]  /*0070*/  UIMAD UR4, UR4, UR4, URZ ;  /* 0x00000004040472a4 */ /* 0x002fe2000f8e02ff */
[----:B0-----:R-:W-:-:S04]  /*0080*/  IMAD R0, R0, UR5, R3 ;  /* 0x0000000500007c24 */ /* 0x001fc8000f8e0203 */
[----:B--2---:R-:W-:-:S05]  /*0090*/  IMAD R5, R0, UR6, R5 ;  /* 0x0000000600057c24 */ /* 0x004fca000f8e0205 */
[----:B------:R-:W-:-:S13]  /*00a0*/  ISETP.GE.U32.AND P0, PT, R5, UR4, PT ;  /* 0x0000000405007c0c */ /* 0x000fda000bf06070 */
        /* <DEDUP_REMOVED lines=8> */
[----:B---3--:R-:W-:-:S04]  /*0130*/  ISETP.GT.U32.AND P0, PT, R6, R4, PT ;  /* 0x000000040600720c */ /* 0x008fc80003f04070 */
[----:B------:R-:W-:-:S04]  /*0140*/  ISETP.GT.AND.EX P0, PT, R7, R5, PT, P0 ;  /* 0x000000050700720c */ /* 0x000fc80003f04300 */
[----:B------:R-:W-:Y:S02]  /*0150*/  SEL R4, R6, R4, P0 ;  /* 0x0000000406047207 */ /* 0x000fe40000000000 */
[----:B------:R-:W-:-:S05]  /*0160*/  SEL R5, R7, R5, P0 ;  /* 0x0000000507057207 */ /* 0x000fca0000000000 */
[----:B------:R-:W-:Y:S01]  /*0170*/  STG.E.64 desc[UR4][R2.64], R4 ;  /* 0x0000000402007986 */ /* 0x000fe2000c101b04 */
[----:B------:R-:W-:Y:S05]  /*0180*/  EXIT ;  /* 0x000000000000794d */ /* 0x000fea0003800000 */
.L_x_1:
        /* <DEDUP_REMOVED lines=15> */
.L_x_4:


//--------------------- .text._Z24CalculateHadamardProductPlS_i --------------------------
	.section	.text._Z24CalculateHadamardProductPlS_i,"ax",@progbits
	.align	128
        .global         _Z24CalculateHadamardProductPlS_i
        .type           _Z24CalculateHadamardProductPlS_i,@function
        .size           _Z24CalculateHadamardProductPlS_i,(.L_x_5 - _Z24CalculateHadamardProductPlS_i)
        .other          _Z24CalculateHadamardProductPlS_i,@"STO_CUDA_ENTRY STV_DEFAULT"
_Z24CalculateHadamardProductPlS_i:
.text._Z24CalculateHadamardProductPlS_i:
[----:B------:R-:W-:Y:S01]  /*0000*/  LDC R1, c[0x0][0x37c] ;  /* 0x0000df00ff017b82 */ /* 0x000fe20000000800 */
[----:B------:R-:W0:Y:S01]  /*0010*/  S2R R5, SR_CTAID.X ;  /* 0x0000000000057919 */ /* 0x000e220000002500 */
[----:B------:R-:W1:Y:S01]  /*0020*/  LDCU UR6, c[0x0][0x390] ;  /* 0x00007200ff0677ac */ /* 0x000e620008000800 */
[----:B------:R-:W0:Y:S01]  /*0030*/  S2R R0, SR_TID.X ;  /* 0x0000000000007919 */ /* 0x000e220000002100 */
[----:B------:R-:W0:Y:S01]  /*0040*/  LDCU UR5, c[0x0][0x360] ;  /* 0x00006c00ff0577ac */ /* 0x000e220008000800 */
[----:B-1----:R-:W-:Y:S01]  /*0050*/  UIMAD UR4, UR6, UR6, URZ ;  /* 0x00000006060472a4 */ /* 0x002fe2000f8e02ff */
[----:B0-----:R-:W-:-:S05]  /*0060*/  IMAD R5, R5, UR5, R0 ;  /* 0x0000000505057c24 */ /* 0x001fca000f8e0200 */
[----:B------:R-:W-:-:S13]  /*0070*/  ISETP.GE.U32.AND P0, PT, R5, UR4, PT ;  /* 0x0000000405007c0c */ /* 0x000fda000bf06070 */
[----:B------:R-:W-:Y:S05]  /*0080*/  @P0 EXIT ;  /* 0x000000000000094d */ /* 0x000fea0003800000 */
[----:B------:R-:W0:Y:S01]  /*0090*/  I2F.U32.RP R0, UR6 ;  /* 0x0000000600007d06 */ /* 0x000e220008209000 */
[----:B------:R-:W-:Y:S01]  /*00a0*/  ISETP.NE.U32.AND P2, PT, RZ, UR6, PT ;  /* 0x00000006ff007c0c */ /* 0x000fe2000bf45070 */
[----:B------:R-:W1:Y:S06]  /*00b0*/  LDCU.64 UR4, c[0x0][0x358] ;  /* 0x00006b00ff0477ac */ /* 0x000e6c0008000a00 */
[----:B0-----:R-:W0:Y:S02]  /*00c0*/  MUFU.RCP R0, R0 ;  /* 0x0000000000007308 */ /* 0x001e240000001000 */
[----:B0-----:R-:W-:-:S06]  /*00d0*/  IADD3 R2, PT, PT, R0, 0xffffffe, RZ ;  /* 0x0ffffffe00027810 */ /* 0x001fcc0007ffe0ff */
[----:B------:R0:W2:Y:S02]  /*00e0*/  F2I.FTZ.U32.TRUNC.NTZ R3, R2 ;  /* 0x0000000200037305 */ /* 0x0000a4000021f000 */
[----:B0-----:R-:W-:Y:S01]  /*00f0*/  HFMA2 R2, -RZ, RZ, 0, 0 ;  /* 0x00000000ff027431 */ /* 0x001fe200000001ff */
[----:B--2---:R-:W-:-:S05]  /*0100*/  IADD3 R7, PT, PT, RZ, -R3, RZ ;  /* 0x80000003ff077210 */ /* 0x004fca0007ffe0ff */
[----:B------:R-:W-:-:S04]  /*0110*/  IMAD R7, R7, UR6, RZ ;  /* 0x0000000607077c24 */ /* 0x000fc8000f8e02ff */
[----:B------:R-:W-:-:S06]  /*0120*/  IMAD.HI.U32 R4, R3, R7, R2 ;  /* 0x0000000703047227 */ /* 0x000fcc00078e0002 */
[----:B------:R-:W-:-:S05]  /*0130*/  IMAD.HI.U32 R4, R4, R5, RZ ;  /* 0x0000000504047227 */ /* 0x000fca00078e00ff */
[----:B------:R-:W-:-:S05]  /*0140*/  IADD3 R6, PT, PT, -R4, RZ, RZ ;  /* 0x000000ff04067210 */ /* 0x000fca0007ffe1ff */
[----:B------:R-:W-:Y:S02]  /*0150*/  IMAD R3, R6, UR6, R5 ;  /* 0x0000000606037c24 */ /* 0x000fe4000f8e0205 */
[----:B------:R-:W0:Y:S03]  /*0160*/  LDC.64 R6, c[0x0][0x388] ;  /* 0x0000e200ff067b82 */ /* 0x000e260000000a00 */
[----:B------:R-:W-:-:S13]  /*0170*/  ISETP.GE.U32.AND P0, PT, R3, UR6, PT ;  /* 0x0000000603007c0c */ /* 0x000fda000bf06070 */
[----:B------:R-:W-:Y:S02]  /*0180*/  @P0 IADD3 R3, PT, PT, R3, -UR6, RZ ;  /* 0x8000000603030c10 */ /* 0x000fe4000fffe0ff */
[----:B------:R-:W-:Y:S02]  /*0190*/  @P0 IADD3 R4, PT, PT, R4, 0x1, RZ ;  /* 0x0000000104040810 */ /* 0x000fe40007ffe0ff */
[----:B------:R-:W-:Y:S02]  /*01a0*/  ISETP.GE.U32.AND P1, PT, R3, UR6, PT ;  /* 0x0000000603007c0c */ /* 0x000fe4000bf26070 */
[----:B------:R-:W2:Y:S11]  /*01b0*/  LDC.64 R2, c[0x0][0x380] ;  /* 0x0000e000ff027b82 */ /* 0x000eb60000000a00 */
[----:B------:R-:W-:-:S02]  /*01c0*/  @P1 IADD3 R4, PT, PT, R4, 0x1, RZ ;  /* 0x0000000104041810 */ /* 0x000fc40007ffe0ff */
[----:B------:R-:W-:-:S04]  /*01d0*/  @!P2 LOP3.LUT R4, RZ, UR6, RZ, 0x33, !PT ;  /* 0x00000006ff04ac12 */ /* 0x000fc8000f8e33ff */
[----:B------:R-:W-:-:S05]  /*01e0*/  IADD3 R0, PT, PT, -R4, RZ, RZ ;  /* 0x000000ff04007210 */ /* 0x000fca0007ffe1ff */
[----:B------:R-:W-:Y:S02]  /*01f0*/  IMAD R9, R0, UR6, R5 ;  /* 0x0000000600097c24 */ /* 0x000fe4000f8e0205 */
[----:B--2---:R-:W-:-:S04]  /*0200*/  IMAD.WIDE.U32 R2, R5, 0x8, R2 ;  /* 0x0000000805027825 */ /* 0x004fc800078e0002 */
[----:B------:R-:W-:Y:S02]  /*0210*/  IMAD R9, R9, UR6, R4 ;  /* 0x0000000609097c24 */ /* 0x000fe4000f8e0204 */
[----:B-1----:R-:W2:Y:S02]  /*0220*/  LDG.E.64 R4, desc[UR4][R2.64] ;  /* 0x0000000402047981 */ /* 0x002ea4000c1e1b00 */
[----:B0-----:R-:W-:-:S06]  /*0230*/  IMAD.WIDE.U32 R6, R9, 0x8, R6 ;  /* 0x0000000809067825 */ /* 0x001fcc00078e0006 */
[----:B------:R-:W2:Y:S02]  /*0240*/  LDG.E.64 R6, desc[UR4][R6.64] ;  /* 0x0000000406067981 */ /* 0x000ea4000c1e1b00 */
[-C--:B--2---:R-:W-:Y:S02]  /*0250*/  IMAD R11, R7, R4.reuse, RZ ;  /* 0x00000004070b7224 */ /* 0x084fe400078e02ff */
[----:B------:R-:W-:-:S04]  /*0260*/  IMAD.WIDE.U32 R8, R6, R4, RZ ;  /* 0x0000000406087225 */ /* 0x000fc800078e00ff */
[----:B------:R-:W-:-:S05]  /*0270*/  IMAD R11, R5, R6, R11 ;  /* 0x00000006050b7224 */ /* 0x000fca00078e020b */
[----:B------:R-:W-:-:S05]  /*0280*/  IADD3 R9, PT, PT, R9, R11, RZ ;  /* 0x0000000b09097210 */ /* 0x000fca0007ffe0ff */
[----:B------:R-:W-:Y:S01]  /*0290*/  STG.E.64 desc[UR4][R2.64], R8 ;  /* 0x0000000802007986 */ /* 0x000fe2000c101b04 */
[----:B------:R-:W-:Y:S05]  /*02a0*/  EXIT ;  /* 0x000000000000794d */ /* 0x000fea0003800000 */
.L_x_2:
        /* <DEDUP_REMOVED lines=13> */
.L_x_5:


//--------------------- .nv.shared.reserved.0     --------------------------
	.section	.nv.shared.reserved.0,"aw",@nobits
	.weak		__nv_reservedSMEM_offset_0_alias
	.size		__nv_reservedSMEM_offset_0_alias, 0, 64
	.other		__nv_reservedSMEM_offset_0_alias,@"STO_CUDA_RESERVED_SHARED STV_DEFAULT"
__nv_reservedSMEM_offset_0_alias:
	.zero		0
	.zero		64


//--------------------- .nv.constant0._Z20CalculateFinalMatrixPlS_i --------------------------
	.section	.nv.constant0._Z20CalculateFinalMatrixPlS_i,"a",@progbits
	.sectionflags	@""
	.align	4
.nv.constant0._Z20CalculateFinalMatrixPlS_i:
	.zero		916


//--------------------- .nv.constant0._Z16FindWeightMatrixPlS_i --------------------------
	.section	.nv.constant0._Z16FindWeightMatrixPlS_i,"a",@progbits
	.sectionflags	@""
	.align	4
.nv.constant0._Z16FindWeightMatrixPlS_i:
	.zero		916


//--------------------- .nv.constant0._Z24CalculateHadamardProductPlS_i --------------------------
	.section	.nv.constant0._Z24CalculateHadamardProductPlS_i,"a",@progbits
	.sectionflags	@""
	.align	4
.nv.constant0._Z24CalculateHadamardProductPlS_i:
	.zero		916


//--------------------- SYMBOLS --------------------------

	.type		.nv.reservedSmem.offset0,@object
	.size		.nv.reservedSmem.offset0,0x4
